//
// Generated by NVIDIA NVVM Compiler
//
// Compiler Build ID: CL-30672275
// Cuda compilation tools, release 11.5, V11.5.119
// Based on NVVM 7.0.1
//

.version 7.5
.target sm_86
.address_size 64

	// .globl	matmul_transb_fp16
// _ZZ18matmul_transb_fp16E8shared_A has been demoted
// _ZZ18matmul_transb_fp16E8shared_B has been demoted

.visible .entry matmul_transb_fp16(
	.param .u64 matmul_transb_fp16_param_0,
	.param .u64 matmul_transb_fp16_param_1,
	.param .u64 matmul_transb_fp16_param_2,
	.param .align 2 .b8 matmul_transb_fp16_param_3[2],
	.param .align 2 .b8 matmul_transb_fp16_param_4[2],
	.param .u32 matmul_transb_fp16_param_5,
	.param .u32 matmul_transb_fp16_param_6,
	.param .u32 matmul_transb_fp16_param_7
)
{
	.reg .pred 	%p<12>;
	.reg .b16 	%rs<55>;
	.reg .f32 	%f<58>;
	.reg .b32 	%r<36>;
	.reg .b64 	%rd<16>;
	// demoted variable
	.shared .align 2 .b8 _ZZ18matmul_transb_fp16E8shared_A[544];
	// demoted variable
	.shared .align 2 .b8 _ZZ18matmul_transb_fp16E8shared_B[544];

	ld.param.u16 	%rs8, [matmul_transb_fp16_param_4];
	ld.param.u16 	%rs7, [matmul_transb_fp16_param_3];
	ld.param.u64 	%rd5, [matmul_transb_fp16_param_0];
	ld.param.u64 	%rd6, [matmul_transb_fp16_param_1];
	ld.param.u64 	%rd7, [matmul_transb_fp16_param_2];
	ld.param.u32 	%r18, [matmul_transb_fp16_param_5];
	ld.param.u32 	%r19, [matmul_transb_fp16_param_6];
	ld.param.u32 	%r20, [matmul_transb_fp16_param_7];
	mov.u32 	%r21, %ctaid.x;
	shl.b32 	%r22, %r21, 4;
	mov.u32 	%r1, %tid.x;
	add.s32 	%r2, %r22, %r1;
	mov.u32 	%r23, %ctaid.y;
	shl.b32 	%r3, %r23, 4;
	mov.u32 	%r33, %tid.y;
	add.s32 	%r5, %r3, %r33;
	setp.lt.s32 	%p1, %r20, 1;
	mov.f32 	%f57, 0f00000000;
	@%p1 bra 	$L__BB0_9;

	mul.lo.s32 	%r25, %r1, 34;
	mov.u32 	%r26, _ZZ18matmul_transb_fp16E8shared_A;
	add.s32 	%r8, %r26, %r25;
	shl.b32 	%r27, %r33, 1;
	add.s32 	%r6, %r8, %r27;
	mov.u32 	%r28, _ZZ18matmul_transb_fp16E8shared_B;
	add.s32 	%r29, %r28, %r25;
	add.s32 	%r7, %r29, %r27;
	mad.lo.s32 	%r9, %r33, 34, %r28;
	add.s32 	%r30, %r19, 1;
	mad.lo.s32 	%r34, %r33, %r30, %r3;
	shl.b32 	%r11, %r19, 4;
	mad.lo.s32 	%r31, %r20, %r2, %r33;
	cvta.to.global.u64 	%rd8, %rd5;
	mul.wide.s32 	%rd9, %r31, 2;
	add.s64 	%rd15, %rd8, %rd9;
	cvta.to.global.u64 	%rd2, %rd6;
	mov.u32 	%r35, 0;
	setp.lt.s32 	%p3, %r2, %r18;
	setp.lt.s32 	%p5, %r5, %r19;
	// begin inline asm
	{  cvt.rn.f16.f32 %rs10, %f57;}

	// end inline asm

$L__BB0_2:
	setp.lt.s32 	%p2, %r33, %r20;
	and.pred  	%p4, %p3, %p2;
	@%p4 bra 	$L__BB0_4;
	bra.uni 	$L__BB0_3;

$L__BB0_4:
	ld.global.u16 	%rs53, [%rd15];
	bra.uni 	$L__BB0_5;

$L__BB0_3:
	mov.u16 	%rs53, %rs10;

$L__BB0_5:
	st.shared.u16 	[%r6], %rs53;
	and.pred  	%p7, %p5, %p2;
	@%p7 bra 	$L__BB0_7;
	bra.uni 	$L__BB0_6;

$L__BB0_7:
	mul.wide.s32 	%rd10, %r34, 2;
	add.s64 	%rd11, %rd2, %rd10;
	ld.global.u16 	%rs54, [%rd11];
	bra.uni 	$L__BB0_8;

$L__BB0_6:
	mov.u16 	%rs54, %rs10;

$L__BB0_8:
	st.shared.u16 	[%r7], %rs54;
	bar.sync 	0;
	ld.shared.u16 	%rs11, [%r8];
	// begin inline asm
	{  cvt.f32.f16 %f8, %rs11;}

	// end inline asm
	ld.shared.u16 	%rs12, [%r9];
	// begin inline asm
	{  cvt.f32.f16 %f9, %rs12;}

	// end inline asm
	fma.rn.f32 	%f40, %f8, %f9, %f57;
	ld.shared.u16 	%rs13, [%r8+2];
	// begin inline asm
	{  cvt.f32.f16 %f10, %rs13;}

	// end inline asm
	ld.shared.u16 	%rs14, [%r9+2];
	// begin inline asm
	{  cvt.f32.f16 %f11, %rs14;}

	// end inline asm
	fma.rn.f32 	%f41, %f10, %f11, %f40;
	ld.shared.u16 	%rs15, [%r8+4];
	// begin inline asm
	{  cvt.f32.f16 %f12, %rs15;}

	// end inline asm
	ld.shared.u16 	%rs16, [%r9+4];
	// begin inline asm
	{  cvt.f32.f16 %f13, %rs16;}

	// end inline asm
	fma.rn.f32 	%f42, %f12, %f13, %f41;
	ld.shared.u16 	%rs17, [%r8+6];
	// begin inline asm
	{  cvt.f32.f16 %f14, %rs17;}

	// end inline asm
	ld.shared.u16 	%rs18, [%r9+6];
	// begin inline asm
	{  cvt.f32.f16 %f15, %rs18;}

	// end inline asm
	fma.rn.f32 	%f43, %f14, %f15, %f42;
	ld.shared.u16 	%rs19, [%r8+8];
	// begin inline asm
	{  cvt.f32.f16 %f16, %rs19;}

	// end inline asm
	ld.shared.u16 	%rs20, [%r9+8];
	// begin inline asm
	{  cvt.f32.f16 %f17, %rs20;}

	// end inline asm
	fma.rn.f32 	%f44, %f16, %f17, %f43;
	ld.shared.u16 	%rs21, [%r8+10];
	// begin inline asm
	{  cvt.f32.f16 %f18, %rs21;}

	// end inline asm
	ld.shared.u16 	%rs22, [%r9+10];
	// begin inline asm
	{  cvt.f32.f16 %f19, %rs22;}

	// end inline asm
	fma.rn.f32 	%f45, %f18, %f19, %f44;
	ld.shared.u16 	%rs23, [%r8+12];
	// begin inline asm
	{  cvt.f32.f16 %f20, %rs23;}

	// end inline asm
	ld.shared.u16 	%rs24, [%r9+12];
	// begin inline asm
	{  cvt.f32.f16 %f21, %rs24;}

	// end inline asm
	fma.rn.f32 	%f46, %f20, %f21, %f45;
	ld.shared.u16 	%rs25, [%r8+14];
	// begin inline asm
	{  cvt.f32.f16 %f22, %rs25;}

	// end inline asm
	ld.shared.u16 	%rs26, [%r9+14];
	// begin inline asm
	{  cvt.f32.f16 %f23, %rs26;}

	// end inline asm
	fma.rn.f32 	%f47, %f22, %f23, %f46;
	ld.shared.u16 	%rs27, [%r8+16];
	// begin inline asm
	{  cvt.f32.f16 %f24, %rs27;}

	// end inline asm
	ld.shared.u16 	%rs28, [%r9+16];
	// begin inline asm
	{  cvt.f32.f16 %f25, %rs28;}

	// end inline asm
	fma.rn.f32 	%f48, %f24, %f25, %f47;
	ld.shared.u16 	%rs29, [%r8+18];
	// begin inline asm
	{  cvt.f32.f16 %f26, %rs29;}

	// end inline asm
	ld.shared.u16 	%rs30, [%r9+18];
	// begin inline asm
	{  cvt.f32.f16 %f27, %rs30;}

	// end inline asm
	fma.rn.f32 	%f49, %f26, %f27, %f48;
	ld.shared.u16 	%rs31, [%r8+20];
	// begin inline asm
	{  cvt.f32.f16 %f28, %rs31;}

	// end inline asm
	ld.shared.u16 	%rs32, [%r9+20];
	// begin inline asm
	{  cvt.f32.f16 %f29, %rs32;}

	// end inline asm
	fma.rn.f32 	%f50, %f28, %f29, %f49;
	ld.shared.u16 	%rs33, [%r8+22];
	// begin inline asm
	{  cvt.f32.f16 %f30, %rs33;}

	// end inline asm
	ld.shared.u16 	%rs34, [%r9+22];
	// begin inline asm
	{  cvt.f32.f16 %f31, %rs34;}

	// end inline asm
	fma.rn.f32 	%f51, %f30, %f31, %f50;
	ld.shared.u16 	%rs35, [%r8+24];
	// begin inline asm
	{  cvt.f32.f16 %f32, %rs35;}

	// end inline asm
	ld.shared.u16 	%rs36, [%r9+24];
	// begin inline asm
	{  cvt.f32.f16 %f33, %rs36;}

	// end inline asm
	fma.rn.f32 	%f52, %f32, %f33, %f51;
	ld.shared.u16 	%rs37, [%r8+26];
	// begin inline asm
	{  cvt.f32.f16 %f34, %rs37;}

	// end inline asm
	ld.shared.u16 	%rs38, [%r9+26];
	// begin inline asm
	{  cvt.f32.f16 %f35, %rs38;}

	// end inline asm
	fma.rn.f32 	%f53, %f34, %f35, %f52;
	ld.shared.u16 	%rs39, [%r8+28];
	// begin inline asm
	{  cvt.f32.f16 %f36, %rs39;}

	// end inline asm
	ld.shared.u16 	%rs40, [%r9+28];
	// begin inline asm
	{  cvt.f32.f16 %f37, %rs40;}

	// end inline asm
	fma.rn.f32 	%f54, %f36, %f37, %f53;
	ld.shared.u16 	%rs41, [%r8+30];
	// begin inline asm
	{  cvt.f32.f16 %f38, %rs41;}

	// end inline asm
	ld.shared.u16 	%rs42, [%r9+30];
	// begin inline asm
	{  cvt.f32.f16 %f39, %rs42;}

	// end inline asm
	fma.rn.f32 	%f57, %f38, %f39, %f54;
	bar.sync 	0;
	add.s32 	%r34, %r34, %r11;
	add.s64 	%rd15, %rd15, 32;
	add.s32 	%r33, %r33, 16;
	add.s32 	%r35, %r35, 16;
	setp.lt.s32 	%p8, %r35, %r20;
	@%p8 bra 	$L__BB0_2;

$L__BB0_9:
	setp.ge.s32 	%p9, %r5, %r19;
	setp.ge.s32 	%p10, %r2, %r18;
	or.pred  	%p11, %p10, %p9;
	@%p11 bra 	$L__BB0_11;

	cvta.to.global.u64 	%rd12, %rd7;
	// begin inline asm
	{  cvt.rn.f16.f32 %rs43, %f57;}

	// end inline asm
	// begin inline asm
	{mul.f16 %rs44,%rs43,%rs8;
}
	// end inline asm
	mad.lo.s32 	%r32, %r2, %r19, %r5;
	mul.wide.s32 	%rd13, %r32, 2;
	add.s64 	%rd14, %rd12, %rd13;
	ld.global.u16 	%rs48, [%rd14];
	// begin inline asm
	{mul.f16 %rs47,%rs48,%rs7;
}
	// end inline asm
	// begin inline asm
	{add.f16 %rs50,%rs44,%rs47;
}
	// end inline asm
	st.global.u16 	[%rd14], %rs50;

$L__BB0_11:
	ret;

}



// ===== COMPILED SASS (sm_100) =====

	.target	sm_100

	.elftype	@"ET_EXEC"


//--------------------- .note.nv.tkinfo           --------------------------
	.section	.note.nv.tkinfo,"",@"SHT_NOTE"
	.sectionflags	@"SHF_NOTE_NV_TKINFO"
	.tkinfo
        /*0018*/ 	.word	0x00000002
        /*0030*/ 	.string	""
        /*0030*/ 	.string	"ptxas"
        /*0030*/ 	.string	"Cuda compilation tools, release 13.0, V13.0.88"
        /*0030*/ 	.string	"Build cuda_13.0.r13.0/compiler.36424714_0"
        /*0030*/ 	.string	"-arch sm_100 "



//--------------------- .note.nv.cuinfo           --------------------------
	.section	.note.nv.cuinfo,"",@"SHT_NOTE"
	.sectionflags	@"SHF_NOTE_NV_CUINFO"
        /*0018*/ 	.short	0x0002
        /*001a*/ 	.short	0x0056
        /*001c*/ 	.short	0x0082
	.zero		2


//--------------------- .nv.info                  --------------------------
	.section	.nv.info,"",@"SHT_CUDA_INFO"
	.align	4


	//----- nvinfo : EIATTR_REGCOUNT
	.align		4
        /*0000*/ 	.byte	0x04, 0x2f
        /*0002*/ 	.short	(.L_1 - .L_0)
	.align		4
.L_0:
        /*0004*/ 	.word	index@(matmul_transb_fp16)
        /*0008*/ 	.word	0x0000001e


	//----- nvinfo : EIATTR_FRAME_SIZE
	.align		4
.L_1:
        /*000c*/ 	.byte	0x04, 0x11
        /*000e*/ 	.short	(.L_3 - .L_2)
	.align		4
.L_2:
        /*0010*/ 	.word	index@(matmul_transb_fp16)
        /*0014*/ 	.word	0x00000000


	//----- nvinfo : EIATTR_MIN_STACK_SIZE
	.align		4
.L_3:
        /*0018*/ 	.byte	0x04, 0x12
        /*001a*/ 	.short	(.L_5 - .L_4)
	.align		4
.L_4:
        /*001c*/ 	.word	index@(matmul_transb_fp16)
        /*0020*/ 	.word	0x00000000
.L_5:


//--------------------- .nv.compat                --------------------------
	.section	.nv.compat,"",@"SHT_CUDA_COMPAT_INFO"
	.align	4
        /*0000*/ 	.byte	0x02, 0x09, 0x00, 0x00, 0x02, 0x02, 0x01, 0x00, 0x02, 0x05, 0x05, 0x00, 0x03, 0x07, 0x01, 0x01
        /*0010*/ 	.byte	0x02, 0x03, 0x00, 0x00, 0x02, 0x06, 0x01, 0x00, 0x04, 0x0b, 0x08, 0x00, 0x09, 0x00, 0x00, 0x00
        /*0020*/ 	.byte	0x00, 0x00, 0x00, 0x00


//--------------------- .nv.info.matmul_transb_fp16 --------------------------
	.section	.nv.info.matmul_transb_fp16,"",@"SHT_CUDA_INFO"
	.sectionflags	@""
	.align	4


	//----- nvinfo : EIATTR_CUDA_API_VERSION
	.align		4
        /*0000*/ 	.byte	0x04, 0x37
        /*0002*/ 	.short	(.L_7 - .L_6)
.L_6:
        /*0004*/ 	.word	0x00000082


	//----- nvinfo : EIATTR_KPARAM_INFO
	.align		4
.L_7:
        /*0008*/ 	.byte	0x04, 0x17
        /*000a*/ 	.short	(.L_9 - .L_8)
.L_8:
        /*000c*/ 	.word	0x00000000
        /*0010*/ 	.short	0x0007
        /*0012*/ 	.short	0x0024
        /*0014*/ 	.byte	0x00, 0xf0, 0x11, 0x00


	//----- nvinfo : EIATTR_KPARAM_INFO
	.align		4
.L_9:
        /*0018*/ 	.byte	0x04, 0x17
        /*001a*/ 	.short	(.L_11 - .L_10)
.L_10:
        /*001c*/ 	.word	0x00000000
        /*0020*/ 	.short	0x0006
        /*0022*/ 	.short	0x0020
        /*0024*/ 	.byte	0x00, 0xf0, 0x11, 0x00


	//----- nvinfo : EIATTR_KPARAM_INFO
	.align		4
.L_11:
        /*0028*/ 	.byte	0x04, 0x17
        /*002a*/ 	.short	(.L_13 - .L_12)
.L_12:
        /*002c*/ 	.word	0x00000000
        /*0030*/ 	.short	0x0005
        /*0032*/ 	.short	0x001c
        /*0034*/ 	.byte	0x00, 0xf0, 0x11, 0x00


	//----- nvinfo : EIATTR_KPARAM_INFO
	.align		4
.L_13:
        /*0038*/ 	.byte	0x04, 0x17
        /*003a*/ 	.short	(.L_15 - .L_14)
.L_14:
        /*003c*/ 	.word	0x00000000
        /*0040*/ 	.short	0x0004
        /*0042*/ 	.short	0x001a
        /*0044*/ 	.byte	0x00, 0xf0, 0x09, 0x00


	//----- nvinfo : EIATTR_KPARAM_INFO
	.align		4
.L_15:
        /*0048*/ 	.byte	0x04, 0x17
        /*004a*/ 	.short	(.L_17 - .L_16)
.L_16:
        /*004c*/ 	.word	0x00000000
        /*0050*/ 	.short	0x0003
        /*0052*/ 	.short	0x0018
        /*0054*/ 	.byte	0x00, 0xf0, 0x09, 0x00


	//----- nvinfo : EIATTR_KPARAM_INFO
	.align		4
.L_17:
        /*0058*/ 	.byte	0x04, 0x17
        /*005a*/ 	.short	(.L_19 - .L_18)
.L_18:
        /*005c*/ 	.word	0x00000000
        /*0060*/ 	.short	0x0002
        /*0062*/ 	.short	0x0010
        /*0064*/ 	.byte	0x00, 0xf0, 0x21, 0x00


	//----- nvinfo : EIATTR_KPARAM_INFO
	.align		4
.L_19:
        /*0068*/ 	.byte	0x04, 0x17
        /*006a*/ 	.short	(.L_21 - .L_20)
.L_20:
        /*006c*/ 	.word	0x00000000
        /*0070*/ 	.short	0x0001
        /*0072*/ 	.short	0x0008
        /*0074*/ 	.byte	0x00, 0xf0, 0x21, 0x00


	//----- nvinfo : EIATTR_KPARAM_INFO
	.align		4
.L_21:
        /*0078*/ 	.byte	0x04, 0x17
        /*007a*/ 	.short	(.L_23 - .L_22)
.L_22:
        /*007c*/ 	.word	0x00000000
        /*0080*/ 	.short	0x0000
        /*0082*/ 	.short	0x0000
        /*0084*/ 	.byte	0x00, 0xf0, 0x21, 0x00


	//----- nvinfo : EIATTR_SPARSE_MMA_MASK
	.align		4
.L_23:
        /*0088*/ 	.byte	0x03, 0x50
        /*008a*/ 	.short	0x0000


	//----- nvinfo : EIATTR_MAXREG_COUNT
	.align		4
        /*008c*/ 	.byte	0x03, 0x1b
        /*008e*/ 	.short	0x00ff


	//----- nvinfo : EIATTR_NUM_BARRIERS
	.align		4
        /*0090*/ 	.byte	0x02, 0x4c
        /*0092*/ 	.byte	0x01
	.zero		1


	//----- nvinfo : EIATTR_MERCURY_ISA_VERSION
	.align		4
        /*0094*/ 	.byte	0x03, 0x5f
        /*0096*/ 	.short	0x0101


	//----- nvinfo : EIATTR_VRC_CTA_INIT_COUNT
	.align		4
        /*0098*/ 	.byte	0x02, 0x4a
	.zero		1
	.zero		1


	//----- nvinfo : EIATTR_EXIT_INSTR_OFFSETS
	.align		4
        /*009c*/ 	.byte	0x04, 0x1c
        /*009e*/ 	.short	(.L_25 - .L_24)


	//   ....[0]....
.L_24:
        /*00a0*/ 	.word	0x00000890


	//   ....[1]....
        /*00a4*/ 	.word	0x00000930


	//----- nvinfo : EIATTR_CBANK_PARAM_SIZE
	.align		4
.L_25:
        /*00a8*/ 	.byte	0x03, 0x19
        /*00aa*/ 	.short	0x0028


	//----- nvinfo : EIATTR_PARAM_CBANK
	.align		4
        /*00ac*/ 	.byte	0x04, 0x0a
        /*00ae*/ 	.short	(.L_27 - .L_26)
	.align		4
.L_26:
        /*00b0*/ 	.word	index@(.nv.constant0.matmul_transb_fp16)
        /*00b4*/ 	.short	0x0380
        /*00b6*/ 	.short	0x0028


	//----- nvinfo : EIATTR_SW_WAR
	.align		4
.L_27:
        /*00b8*/ 	.byte	0x04, 0x36
        /*00ba*/ 	.short	(.L_29 - .L_28)
.L_28:
        /*00bc*/ 	.word	0x00000008
.L_29:


//--------------------- .nv.callgraph             --------------------------
	.section	.nv.callgraph,"",@"SHT_CUDA_CALLGRAPH"
	.align	4
	.sectionentsize	8
	.align		4
        /*0000*/ 	.word	0x00000000
	.align		4
        /*0004*/ 	.word	0xffffffff
	.align		4
        /*0008*/ 	.word	0x00000000
	.align		4
        /*000c*/ 	.word	0xfffffffe
	.align		4
        /*0010*/ 	.word	0x00000000
	.align		4
        /*0014*/ 	.word	0xfffffffd
	.align		4
        /*0018*/ 	.word	0x00000000
	.align		4
        /*001c*/ 	.word	0xfffffffc


//--------------------- .text.matmul_transb_fp16  --------------------------
	.section	.text.matmul_transb_fp16,"ax",@progbits
	.align	128
        .global         matmul_transb_fp16
        .type           matmul_transb_fp16,@function
        .size           matmul_transb_fp16,(.L_x_3 - matmul_transb_fp16)
        .other          matmul_transb_fp16,@"STO_CUDA_ENTRY STV_DEFAULT"
matmul_transb_fp16:
.text.matmul_transb_fp16:
[----:B------:R-:W-:Y:S01]  /*0000*/  LDC R1, c[0x0][0x37c] ;  /* 0x0000df00ff017b82 */ /* 0x000fe20000000800 */
[----:B------:R-:W0:Y:S07]  /*0010*/  S2R R3, SR_CTAID.X ;  /* 0x0000000000037919 */ /* 0x000e2e0000002500 */
[----:B------:R-:W1:Y:S01]  /*0020*/  S2UR UR4, SR_CTAID.Y ;  /* 0x00000000000479c3 */ /* 0x000e620000002600 */
[----:B------:R-:W2:Y:S01]  /*0030*/  LDCU UR5, c[0x0][0x3a4] ;  /* 0x00007480ff0577ac */ /* 0x000ea20008000800 */
[----:B------:R-:W-:Y:S01]  /*0040*/  HFMA2 R12, -RZ, RZ, 0, 0 ;  /* 0x00000000ff0c7431 */ /* 0x000fe200000001ff */
[----:B------:R-:W0:Y:S01]  /*0050*/  S2R R10, SR_TID.X ;  /* 0x00000000000a7919 */ /* 0x000e220000002100 */
[----:B------:R-:W3:Y:S01]  /*0060*/  LDCU UR9, c[0x0][0x3a0] ;  /* 0x00007400ff0977ac */ /* 0x000ee20008000800 */
[----:B------:R-:W4:Y:S01]  /*0070*/  S2R R0, SR_TID.Y ;  /* 0x0000000000007919 */ /* 0x000f220000002200 */
[----:B------:R-:W0:Y:S01]  /*0080*/  LDCU.64 UR6, c[0x0][0x358] ;  /* 0x00006b00ff0677ac */ /* 0x000e220008000a00 */
[----:B--2---:R-:W-:-:S02]  /*0090*/  UISETP.GE.AND UP0, UPT, UR5, 0x1, UPT ;  /* 0x000000010500788c */ /* 0x004fc4000bf06270 */
[----:B-1----:R-:W-:Y:S01]  /*00a0*/  USHF.L.U32 UR4, UR4, 0x4, URZ ;  /* 0x0000000404047899 */ /* 0x002fe200080006ff */
[----:B0-----:R-:W-:-:S05]  /*00b0*/  LEA R3, R3, R10, 0x4 ;  /* 0x0000000a03037211 */ /* 0x001fca00078e20ff */
[----:B----4-:R-:W-:Y:S01]  /*00c0*/  IADD3 R2, PT, PT, R0, UR4, RZ ;  /* 0x0000000400027c10 */ /* 0x010fe2000fffe0ff */
[----:B---3--:R-:W-:Y:S06]  /*00d0*/  BRA.U !UP0, `(.L_x_0) ;  /* 0x0000000508e07547 */ /* 0x008fec000b800000 */
[----:B------:R-:W0:Y:S01]  /*00e0*/  S2R R11, SR_CgaCtaId ;  /* 0x00000000000b7919 */ /* 0x000e220000008800 */
[----:B------:R-:W1:Y:S01]  /*00f0*/  LDC.64 R4, c[0x0][0x380] ;  /* 0x0000e000ff047b82 */ /* 0x000e620000000a00 */
[----:B------:R-:W-:Y:S01]  /*0100*/  MOV R6, 0x400 ;  /* 0x0000040000067802 */ /* 0x000fe20000000f00 */
[----:B------:R-:W-:Y:S01]  /*0110*/  IMAD R13, R3, UR5, R0 ;  /* 0x00000005030d7c24 */ /* 0x000fe2000f8e0200 */
[----:B------:R-:W2:Y:S02]  /*0120*/  LDCU UR8, c[0x0][0x3a4] ;  /* 0x00007480ff0877ac */ /* 0x000ea40008000800 */
[----:B------:R-:W-:Y:S01]  /*0130*/  IADD3 R8, PT, PT, R6, 0x220, RZ ;  /* 0x0000022006087810 */ /* 0x000fe20007ffe0ff */
[----:B------:R-:W3:Y:S02]  /*0140*/  LDCU UR5, c[0x0][0x39c] ;  /* 0x00007380ff0577ac */ /* 0x000ee40008000800 */
[----:B------:R-:W4:Y:S08]  /*0150*/  LDC R15, c[0x0][0x3a0] ;  /* 0x0000e800ff0f7b82 */ /* 0x000f300000000800 */
[----:B------:R-:W2:Y:S01]  /*0160*/  LDC R7, c[0x0][0x3a0] ;  /* 0x0000e800ff077b82 */ /* 0x000ea20000000800 */
[----:B-1----:R-:W-:Y:S01]  /*0170*/  IMAD.WIDE R4, R13, 0x2, R4 ;  /* 0x000000020d047825 */ /* 0x002fe200078e0204 */
[----:B0-----:R-:W-:-:S02]  /*0180*/  LEA R9, R11, R6, 0x18 ;  /* 0x000000060b097211 */ /* 0x001fc400078ec0ff */
[----:B------:R-:W-:Y:S02]  /*0190*/  LEA R11, R11, R8, 0x18 ;  /* 0x000000080b0b7211 */ /* 0x000fe400078ec0ff */
[----:B----4-:R-:W-:Y:S01]  /*01a0*/  IADD3 R15, PT, PT, R15, 0x1, RZ ;  /* 0x000000010f0f7810 */ /* 0x010fe20007ffe0ff */
[C---:B------:R-:W-:Y:S02]  /*01b0*/  IMAD R9, R10.reuse, 0x22, R9 ;  /* 0x000000220a097824 */ /* 0x040fe400078e0209 */
[--C-:B------:R-:W-:Y:S02]  /*01c0*/  IMAD R13, R10, 0x22, R11.reuse ;  /* 0x000000220a0d7824 */ /* 0x100fe400078e020b */
[C---:B------:R-:W-:Y:S01]  /*01d0*/  IMAD R10, R0.reuse, 0x22, R11 ;  /* 0x00000022000a7824 */ /* 0x040fe200078e020b */
[C---:B------:R-:W-:Y:S01]  /*01e0*/  LEA R11, R0.reuse, R9, 0x1 ;  /* 0x00000009000b7211 */ /* 0x040fe200078e08ff */
[C---:B------:R-:W-:Y:S01]  /*01f0*/  IMAD R6, R0.reuse, R15, UR4 ;  /* 0x0000000400067e24 */ /* 0x040fe2000f8e020f */
[----:B------:R-:W-:Y:S01]  /*0200*/  LEA R8, R0, R13, 0x1 ;  /* 0x0000000d00087211 */ /* 0x000fe200078e08ff */
[----:B--23--:R-:W-:-:S06]  /*0210*/  UMOV UR4, URZ ;  /* 0x000000ff00047c82 */ /* 0x00cfcc0008000000 */
.L_x_1:
[----:B------:R-:W-:-:S04]  /*0220*/  ISETP.GE.AND P0, PT, R0, UR8, PT ;  /* 0x0000000800007c0c */ /* 0x000fc8000bf06270 */
[----:B------:R-:W-:Y:S02]  /*0230*/  ISETP.LT.AND P1, PT, R2, R7, !P0 ;  /* 0x000000070200720c */ /* 0x000fe40004721270 */
[----:B------:R-:W-:-:S11]  /*0240*/  ISETP.LT.AND P0, PT, R3, UR5, !P0 ;  /* 0x0000000503007c0c */ /* 0x000fd6000c701270 */
[----:B------:R-:W0:Y:S01]  /*0250*/  @P1 LDC.64 R14, c[0x0][0x388] ;  /* 0x0000e200ff0e1b82 */ /* 0x000e220000000a00 */
[----:B------:R-:W-:Y:S02]  /*0260*/  @!P1 PRMT R13, RZ, 0x7610, R13 ;  /* 0x00007610ff0d9816 */ /* 0x000fe4000000000d */
[----:B------:R-:W-:-:S06]  /*0270*/  @!P0 PRMT R20, RZ, 0x7610, R20 ;  /* 0x00007610ff148816 */ /* 0x000fcc0000000014 */
[----:B------:R1:W2:Y:S01]  /*0280*/  @P0 LDG.E.U16 R20, desc[UR6][R4.64] ;  /* 0x0000000604140981 */ /* 0x0002a2000c1e1500 */
[----:B0-----:R-:W-:-:S05]  /*0290*/  @P1 IMAD.WIDE R14, R6, 0x2, R14 ;  /* 0x00000002060e1825 */ /* 0x001fca00078e020e */
[----:B------:R-:W3:Y:S01]  /*02a0*/  @P1 LDG.E.U16 R13, desc[UR6][R14.64] ;  /* 0x000000060e0d1981 */ /* 0x000ee2000c1e1500 */
[----:B------:R-:W-:-:S04]  /*02b0*/  UIADD3 UR4, UPT, UPT, UR4, 0x10, URZ ;  /* 0x0000001004047890 */ /* 0x000fc8000fffe0ff */
[----:B------:R-:W-:Y:S01]  /*02c0*/  UISETP.GE.AND UP0, UPT, UR4, UR8, UPT ;  /* 0x000000080400728c */ /* 0x000fe2000bf06270 */
[----:B-1----:R-:W-:Y:S02]  /*02d0*/  IADD3 R4, P0, PT, R4, 0x20, RZ ;  /* 0x0000002004047810 */ /* 0x002fe40007f1e0ff */
[----:B------:R-:W-:Y:S02]  /*02e0*/  IADD3 R0, PT, PT, R0, 0x10, RZ ;  /* 0x0000001000007810 */ /* 0x000fe40007ffe0ff */
[----:B------:R-:W-:Y:S02]  /*02f0*/  IADD3.X R5, PT, PT, RZ, R5, RZ, P0, !PT ;  /* 0x00000005ff057210 */ /* 0x000fe400007fe4ff */
[----:B------:R-:W-:Y:S01]  /*0300*/  LEA R6, R7, R6, 0x4 ;  /* 0x0000000607067211 */ /* 0x000fe200078e20ff */
[----:B--2---:R-:W-:Y:S04]  /*0310*/  STS.U16 [R11], R20 ;  /* 0x000000140b007388 */ /* 0x004fe80000000400 */
[----:B---3--:R-:W-:Y:S01]  /*0320*/  STS.U16 [R8], R13 ;  /* 0x0000000d08007388 */ /* 0x008fe20000000400 */
[----:B------:R-:W-:Y:S06]  /*0330*/  BAR.SYNC.DEFER_BLOCKING 0x0 ;  /* 0x0000000000007b1d */ /* 0x000fec0000010000 */
[----:B------:R-:W0:Y:S04]  /*0340*/  LDS.U16 R25, [R9] ;  /* 0x0000000009197984 */ /* 0x000e280000000400 */
[----:B------:R-:W1:Y:S04]  /*0350*/  LDS.U16 R26, [R10] ;  /* 0x000000000a1a7984 */ /* 0x000e680000000400 */
[----:B------:R-:W2:Y:S04]  /*0360*/  LDS.U16 R27, [R9+0x2] ;  /* 0x00000200091b7984 */ /* 0x000ea80000000400 */
[----:B------:R-:W3:Y:S04]  /*0370*/  LDS.U16 R24, [R10+0x2] ;  /* 0x000002000a187984 */ /* 0x000ee80000000400 */
[----:B------:R-:W4:Y:S04]  /*0380*/  LDS.U16 R16, [R9+0x4] ;  /* 0x0000040009107984 */ /* 0x000f280000000400 */
[----:B------:R-:W5:Y:S04]  /*0390*/  LDS.U16 R17, [R10+0x4] ;  /* 0x000004000a117984 */ /* 0x000f680000000400 */
[----:B------:R-:W5:Y:S04]  /*03a0*/  LDS.U16 R18, [R9+0x6] ;  /* 0x0000060009127984 */ /* 0x000f680000000400 */
[----:B------:R-:W5:Y:S04]  /*03b0*/  LDS.U16 R19, [R10+0x6] ;  /* 0x000006000a137984 */ /* 0x000f680000000400 */
[----:B------:R-:W5:Y:S04]  /*03c0*/  LDS.U16 R20, [R9+0x8] ;  /* 0x0000080009147984 */ /* 0x000f680000000400 */
[----:B------:R-:W5:Y:S01]  /*03d0*/  LDS.U16 R21, [R10+0x8] ;  /* 0x000008000a157984 */ /* 0x000f620000000400 */
[----:B0-----:R-:W-:-:S03]  /*03e0*/  HADD2.F32 R25, -RZ, R25.H0_H0 ;  /* 0x20000019ff197230 */ /* 0x001fc60000004100 */
[----:B------:R-:W0:Y:S01]  /*03f0*/  LDS.U16 R22, [R9+0xa] ;  /* 0x00000a0009167984 */ /* 0x000e220000000400 */
[----:B-1----:R-:W-:-:S03]  /*0400*/  HADD2.F32 R26, -RZ, R26.H0_H0 ;  /* 0x2000001aff1a7230 */ /* 0x002fc60000004100 */
[----:B------:R-:W1:Y:S02]  /*0410*/  LDS.U16 R23, [R10+0xa] ;  /* 0x00000a000a177984 */ /* 0x000e640000000400 */
[----:B------:R-:W-:Y:S02]  /*0420*/  FFMA R14, R25, R26, R12 ;  /* 0x0000001a190e7223 */ /* 0x000fe4000000000c */
[----:B------:R-:W-:Y:S04]  /*0430*/  LDS.U16 R13, [R9+0xe] ;  /* 0x00000e00090d7984 */ /* 0x000fe80000000400 */
[----:B------:R-:W1:Y:S04]  /*0440*/  LDS.U16 R25, [R9+0xc] ;  /* 0x00000c0009197984 */ /* 0x000e680000000400 */
[----:B------:R-:W1:Y:S01]  /*0450*/  LDS.U16 R26, [R10+0xc] ;  /* 0x00000c000a1a7984 */ /* 0x000e620000000400 */
[----:B--2---:R-:W-:-:S03]  /*0460*/  HADD2.F32 R27, -RZ, R27.H0_H0 ;  /* 0x2000001bff1b7230 */ /* 0x004fc60000004100 */
[----:B------:R-:W2:Y:S01]  /*0470*/  LDS.U16 R12, [R10+0xe] ;  /* 0x00000e000a0c7984 */ /* 0x000ea20000000400 */
[----:B---3--:R-:W-:-:S03]  /*0480*/  HADD2.F32 R24, -RZ, R24.H0_H0 ;  /* 0x20000018ff187230 */ /* 0x008fc60000004100 */
[----:B------:R-:W3:Y:S02]  /*0490*/  LDS.U16 R15, [R9+0x10] ;  /* 0x00001000090f7984 */ /* 0x000ee40000000400 */
[----:B------:R-:W-:Y:S02]  /*04a0*/  FFMA R24, R27, R24, R14 ;  /* 0x000000181b187223 */ /* 0x000fe4000000000e */
[----:B------:R-:W3:Y:S01]  /*04b0*/  LDS.U16 R14, [R10+0x10] ;  /* 0x000010000a0e7984 */ /* 0x000ee20000000400 */
[----:B----4-:R-:W-:Y:S02]  /*04c0*/  HADD2.F32 R27, -RZ, R16.H0_H0 ;  /* 0x20000010ff1b7230 */ /* 0x010fe40000004100 */
[----:B-----5:R-:W-:Y:S01]  /*04d0*/  HADD2.F32 R17, -RZ, R17.H0_H0 ;  /* 0x20000011ff117230 */ /* 0x020fe20000004100 */
[----:B------:R-:W4:Y:S01]  /*04e0*/  LDS.U16 R16, [R9+0x12] ;  /* 0x0000120009107984 */ /* 0x000f220000000400 */
[----:B------:R-:W-:Y:S02]  /*04f0*/  HADD2.F32 R18, -RZ, R18.H0_H0 ;  /* 0x20000012ff127230 */ /* 0x000fe40000004100 */
[----:B------:R-:W-:-:S02]  /*0500*/  HADD2.F32 R19, -RZ, R19.H0_H0 ;  /* 0x20000013ff137230 */ /* 0x000fc40000004100 */
[----:B------:R-:W-:Y:S01]  /*0510*/  FFMA R17, R27, R17, R24 ;  /* 0x000000111b117223 */ /* 0x000fe20000000018 */
[----:B------:R-:W-:Y:S02]  /*0520*/  HADD2.F32 R20, -RZ, R20.H0_H0 ;  /* 0x20000014ff147230 */ /* 0x000fe40000004100 */
[----:B------:R-:W-:Y:S02]  /*0530*/  HADD2.F32 R21, -RZ, R21.H0_H0 ;  /* 0x20000015ff157230 */ /* 0x000fe40000004100 */
[----:B------:R-:W-:Y:S01]  /*0540*/  FFMA R17, R18, R19, R17 ;  /* 0x0000001312117223 */ /* 0x000fe20000000011 */
[----:B0-----:R-:W-:Y:S01]  /*0550*/  HADD2.F32 R19, -RZ, R22.H0_H0 ;  /* 0x20000016ff137230 */ /* 0x001fe20000004100 */
[----:B------:R-:W-:Y:S01]  /*0560*/  LDS.U16 R18, [R9+0x14] ;  /* 0x0000140009127984 */ /* 0x000fe20000000400 */
[----:B-1----:R-:W-:Y:S02]  /*0570*/  HADD2.F32 R23, -RZ, R23.H0_H0 ;  /* 0x20000017ff177230 */ /* 0x002fe40000004100 */
[----:B------:R-:W-:-:S02]  /*0580*/  FFMA R20, R20, R21, R17 ;  /* 0x0000001514147223 */ /* 0x000fc40000000011 */
[----:B------:R-:W0:Y:S02]  /*0590*/  LDS.U16 R17, [R10+0x12] ;  /* 0x000012000a117984 */ /* 0x000e240000000400 */
[----:B------:R-:W-:Y:S02]  /*05a0*/  FFMA R20, R19, R23, R20 ;  /* 0x0000001713147223 */ /* 0x000fe40000000014 */
[----:B------:R-:W1:Y:S01]  /*05b0*/  LDS.U16 R19, [R10+0x14] ;  /* 0x000014000a137984 */ /* 0x000e620000000400 */
[----:B------:R-:W-:Y:S02]  /*05c0*/  HADD2.F32 R25, -RZ, R25.H0_H0 ;  /* 0x20000019ff197230 */ /* 0x000fe40000004100 */
[----:B------:R-:W-:Y:S02]  /*05d0*/  HADD2.F32 R26, -RZ, R26.H0_H0 ;  /* 0x2000001aff1a7230 */ /* 0x000fe40000004100 */
[----:B------:R-:W-:Y:S02]  /*05e0*/  HADD2.F32 R21, -RZ, R13.H0_H0 ;  /* 0x2000000dff157230 */ /* 0x000fe40000004100 */
[----:B--2---:R-:W-:-:S02]  /*05f0*/  HADD2.F32 R22, -RZ, R12.H0_H0 ;  /* 0x2000000cff167230 */ /* 0x004fc40000004100 */
[----:B------:R-:W-:Y:S01]  /*0600*/  FFMA R20, R25, R26, R20 ;  /* 0x0000001a19147223 */ /* 0x000fe20000000014 */
[----:B------:R-:W2:Y:S04]  /*0610*/  LDS.U16 R12, [R9+0x16] ;  /* 0x00001600090c7984 */ /* 0x000ea80000000400 */
[----:B------:R-:W5:Y:S01]  /*0620*/  LDS.U16 R13, [R10+0x16] ;  /* 0x000016000a0d7984 */ /* 0x000f620000000400 */
[----:B------:R-:W-:Y:S01]  /*0630*/  FFMA R22, R21, R22, R20 ;  /* 0x0000001615167223 */ /* 0x000fe20000000014 */
[----:B---3--:R-:W-:Y:S02]  /*0640*/  HADD2.F32 R23, -RZ, R15.H0_H0 ;  /* 0x2000000fff177230 */ /* 0x008fe40000004100 */
[----:B------:R-:W3:Y:S01]  /*0650*/  LDS.U16 R21, [R9+0x18] ;  /* 0x0000180009157984 */ /* 0x000ee20000000400 */
[----:B------:R-:W-:-:S03]  /*0660*/  HADD2.F32 R24, -RZ, R14.H0_H0 ;  /* 0x2000000eff187230 */ /* 0x000fc60000004100 */
[----:B------:R-:W3:Y:S04]  /*0670*/  LDS.U16 R20, [R10+0x18] ;  /* 0x000018000a147984 */ /* 0x000ee80000000400 */
[----:B------:R-:W3:Y:S01]  /*0680*/  LDS.U16 R15, [R9+0x1a] ;  /* 0x00001a00090f7984 */ /* 0x000ee20000000400 */
[----:B------:R-:W-:-:S03]  /*0690*/  FFMA R26, R23, R24, R22 ;  /* 0x00000018171a7223 */ /* 0x000fc60000000016 */
[----:B------:R-:W3:Y:S04]  /*06a0*/  LDS.U16 R14, [R10+0x1a] ;  /* 0x00001a000a0e7984 */ /* 0x000ee80000000400 */
[----:B------:R-:W3:Y:S04]  /*06b0*/  LDS.U16 R25, [R9+0x1c] ;  /* 0x00001c0009197984 */ /* 0x000ee80000000400 */
[----:B------:R-:W3:Y:S04]  /*06c0*/  LDS.U16 R24, [R10+0x1c] ;  /* 0x00001c000a187984 */ /* 0x000ee80000000400 */
[----:B------:R-:W3:Y:S04]  /*06d0*/  LDS.U16 R23, [R9+0x1e] ;  /* 0x00001e0009177984 */ /* 0x000ee80000000400 */
[----:B------:R-:W3:Y:S01]  /*06e0*/  LDS.U16 R22, [R10+0x1e] ;  /* 0x00001e000a167984 */ /* 0x000ee20000000400 */
[----:B----4-:R-:W-:-:S02]  /*06f0*/  HADD2.F32 R27, -RZ, R16.H0_H0 ;  /* 0x20000010ff1b7230 */ /* 0x010fc40000004100 */
[----:B0-----:R-:W-:Y:S02]  /*0700*/  HADD2.F32 R17, -RZ, R17.H0_H0 ;  /* 0x20000011ff117230 */ /* 0x001fe40000004100 */
[----:B------:R-:W-:Y:S02]  /*0710*/  HADD2.F32 R18, -RZ, R18.H0_H0 ;  /* 0x20000012ff127230 */ /* 0x000fe40000004100 */
[----:B-1----:R-:W-:Y:S02]  /*0720*/  HADD2.F32 R19, -RZ, R19.H0_H0 ;  /* 0x20000013ff137230 */ /* 0x002fe40000004100 */
[----:B------:R-:W-:Y:S01]  /*0730*/  FFMA R17, R27, R17, R26 ;  /* 0x000000111b117223 */ /* 0x000fe2000000001a */
[----:B--2---:R-:W-:Y:S02]  /*0740*/  HADD2.F32 R12, -RZ, R12.H0_H0 ;  /* 0x2000000cff0c7230 */ /* 0x004fe40000004100 */
[----:B-----5:R-:W-:Y:S02]  /*0750*/  HADD2.F32 R13, -RZ, R13.H0_H0 ;  /* 0x2000000dff0d7230 */ /* 0x020fe40000004100 */
[----:B------:R-:W-:Y:S01]  /*0760*/  FFMA R17, R18, R19, R17 ;  /* 0x0000001312117223 */ /* 0x000fe20000000011 */
[----:B---3--:R-:W-:-:S02]  /*0770*/  HADD2.F32 R21, -RZ, R21.H0_H0 ;  /* 0x20000015ff157230 */ /* 0x008fc40000004100 */
[----:B------:R-:W-:Y:S02]  /*0780*/  HADD2.F32 R20, -RZ, R20.H0_H0 ;  /* 0x20000014ff147230 */ /* 0x000fe40000004100 */
[----:B------:R-:W-:Y:S01]  /*0790*/  FFMA R12, R12, R13, R17 ;  /* 0x0000000d0c0c7223 */ /* 0x000fe20000000011 */
[----:B------:R-:W-:-:S03]  /*07a0*/  HADD2.F32 R15, -RZ, R15.H0_H0 ;  /* 0x2000000fff0f7230 */ /* 0x000fc60000004100 */
[----:B------:R-:W-:Y:S01]  /*07b0*/  FFMA R12, R21, R20, R12 ;  /* 0x00000014150c7223 */ /* 0x000fe2000000000c */
[----:B------:R-:W-:Y:S02]  /*07c0*/  HADD2.F32 R14, -RZ, R14.H0_H0 ;  /* 0x2000000eff0e7230 */ /* 0x000fe40000004100 */
[----:B------:R-:W-:-:S03]  /*07d0*/  HADD2.F32 R25, -RZ, R25.H0_H0 ;  /* 0x20000019ff197230 */ /* 0x000fc60000004100 */
[----:B------:R-:W-:Y:S01]  /*07e0*/  FFMA R12, R15, R14, R12 ;  /* 0x0000000e0f0c7223 */ /* 0x000fe2000000000c */
[----:B------:R-:W-:Y:S02]  /*07f0*/  HADD2.F32 R24, -RZ, R24.H0_H0 ;  /* 0x20000018ff187230 */ /* 0x000fe40000004100 */
[----:B------:R-:W-:-:S03]  /*0800*/  HADD2.F32 R23, -RZ, R23.H0_H0 ;  /* 0x20000017ff177230 */ /* 0x000fc60000004100 */
[----:B------:R-:W-:Y:S01]  /*0810*/  FFMA R12, R25, R24, R12 ;  /* 0x00000018190c7223 */ /* 0x000fe2000000000c */
[----:B------:R-:W-:-:S05]  /*0820*/  HADD2.F32 R22, -RZ, R22.H0_H0 ;  /* 0x20000016ff167230 */ /* 0x000fca0000004100 */
[----:B------:R-:W-:Y:S01]  /*0830*/  FFMA R12, R23, R22, R12 ;  /* 0x00000016170c7223 */ /* 0x000fe2000000000c */
[----:B------:R-:W-:Y:S06]  /*0840*/  BAR.SYNC.DEFER_BLOCKING 0x0 ;  /* 0x0000000000007b1d */ /* 0x000fec0000010000 */
[----:B------:R-:W-:Y:S05]  /*0850*/  BRA.U !UP0, `(.L_x_1) ;  /* 0xfffffff908707547 */ /* 0x000fea000b83ffff */
.L_x_0:
[----:B------:R-:W0:Y:S01]  /*0860*/  LDCU UR4, c[0x0][0x39c] ;  /* 0x00007380ff0477ac */ /* 0x000e220008000800 */
[----:B------:R-:W-:-:S04]  /*0870*/  ISETP.GE.AND P0, PT, R2, UR9, PT ;  /* 0x0000000902007c0c */ /* 0x000fc8000bf06270 */
[----:B0-----:R-:W-:-:S13]  /*0880*/  ISETP.GE.OR P0, PT, R3, UR4, P0 ;  /* 0x0000000403007c0c */ /* 0x001fda0008706670 */
[----:B------:R-:W-:Y:S05]  /*0890*/  @P0 EXIT ;  /* 0x000000000000094d */ /* 0x000fea0003800000 */
[----:B------:R-:W0:Y:S01]  /*08a0*/  LDC.64 R4, c[0x0][0x390] ;  /* 0x0000e400ff047b82 */ /* 0x000e220000000a00 */
[----:B------:R-:W-:-:S07]  /*08b0*/  IMAD R3, R3, UR9, R2 ;  /* 0x0000000903037c24 */ /* 0x000fce000f8e0202 */
[----:B------:R-:W1:Y:S01]  /*08c0*/  LDC R0, c[0x0][0x398] ;  /* 0x0000e600ff007b82 */ /* 0x000e620000000800 */
[----:B0-----:R-:W-:-:S05]  /*08d0*/  IMAD.WIDE R2, R3, 0x2, R4 ;  /* 0x0000000203027825 */ /* 0x001fca00078e0204 */
[----:B------:R-:W1:Y:S01]  /*08e0*/  LDG.E.U16 R5, desc[UR6][R2.64] ;  /* 0x0000000602057981 */ /* 0x000e62000c1e1500 */
[----:B------:R-:W-:Y:S01]  /*08f0*/  F2FP.F16.F32.PACK_AB R12, RZ, R12 ;  /* 0x0000000cff0c723e */ /* 0x000fe200000000ff */
[----:B-1----:R-:W-:-:S04]  /*0900*/  HMUL2 R6, R5.H0_H0, R0.H0_H0 ;  /* 0x2000000005067232 */ /* 0x002fc80000000800 */
[----:B------:R-:W-:-:S05]  /*0910*/  HFMA2 R6, R12.H0_H0, R0.H1_H1, R6.H0_H0 ;  /* 0x300000000c067231 */ /* 0x000fca0000040806 */
[----:B------:R-:W-:Y:S01]  /*0920*/  STG.E.U16 desc[UR6][R2.64], R6 ;  /* 0x0000000602007986 */ /* 0x000fe2000c101506 */
[----:B------:R-:W-:Y:S05]  /*0930*/  EXIT ;  /* 0x000000000000794d */ /* 0x000fea0003800000 */
.L_x_2:
[----:B------:R-:W-:-:S00]  /*0940*/  BRA `(.L_x_2) ;  /* 0xfffffffc00fc7947 */ /* 0x000fc0000383ffff */
[----:B------:R-:W-:-:S00]  /*0950*/  NOP ;  /* 0x0000000000007918 */ /* 0x000fc00000000000 */
        /* <DEDUP_REMOVED lines=10> */
.L_x_3:


//--------------------- .nv.shared.matmul_transb_fp16 --------------------------
	.section	.nv.shared.matmul_transb_fp16,"aw",@nobits
	.sectionflags	@""
	.align	2
.nv.shared.matmul_transb_fp16:
	.zero		2112


//--------------------- .nv.shared.reserved.0     --------------------------
	.section	.nv.shared.reserved.0,"aw",@nobits
	.weak		__nv_reservedSMEM_offset_0_alias
	.size		__nv_reservedSMEM_offset_0_alias, 0, 64
	.other		__nv_reservedSMEM_offset_0_alias,@"STO_CUDA_RESERVED_SHARED STV_DEFAULT"
__nv_reservedSMEM_offset_0_alias:
	.zero		0
	.zero		64


//--------------------- .nv.constant0.matmul_transb_fp16 --------------------------
	.section	.nv.constant0.matmul_transb_fp16,"a",@progbits
	.sectionflags	@""
	.align	4
.nv.constant0.matmul_transb_fp16:
	.zero		936


//--------------------- SYMBOLS --------------------------

	.type		.nv.reservedSmem.offset0,@object
	.size		.nv.reservedSmem.offset0,0x4
	.type		.nv.reservedSmem.cap,@object
	.size		.nv.reservedSmem.cap,0x4
